//
// Generated by NVIDIA NVVM Compiler
//
// Compiler Build ID: CL-36424714
// Cuda compilation tools, release 13.0, V13.0.88
// Based on NVVM 20.0.0
//

.version 9.0
.target sm_100
.address_size 64

	// .globl	_Z20kernel_gaussian_stepPdiiiiS_
.global .align 1 .b8 _ZN34_INTERNAL_8c9687c7_4_k_cu_298ad1d24cuda3std3__45__cpo5beginE[1];
.global .align 1 .b8 _ZN34_INTERNAL_8c9687c7_4_k_cu_298ad1d24cuda3std3__45__cpo3endE[1];
.global .align 1 .b8 _ZN34_INTERNAL_8c9687c7_4_k_cu_298ad1d24cuda3std3__45__cpo6cbeginE[1];
.global .align 1 .b8 _ZN34_INTERNAL_8c9687c7_4_k_cu_298ad1d24cuda3std3__45__cpo4cendE[1];
.global .align 1 .b8 _ZN34_INTERNAL_8c9687c7_4_k_cu_298ad1d24cuda3std3__45__cpo6rbeginE[1];
.global .align 1 .b8 _ZN34_INTERNAL_8c9687c7_4_k_cu_298ad1d24cuda3std3__45__cpo4rendE[1];
.global .align 1 .b8 _ZN34_INTERNAL_8c9687c7_4_k_cu_298ad1d24cuda3std3__45__cpo7crbeginE[1];
.global .align 1 .b8 _ZN34_INTERNAL_8c9687c7_4_k_cu_298ad1d24cuda3std3__45__cpo5crendE[1];
.global .align 1 .b8 _ZN34_INTERNAL_8c9687c7_4_k_cu_298ad1d24cuda3std3__436_GLOBAL__N__8c9687c7_4_k_cu_298ad1d26ignoreE[1];
.global .align 1 .b8 _ZN34_INTERNAL_8c9687c7_4_k_cu_298ad1d24cuda3std3__419piecewise_constructE[1];
.global .align 1 .b8 _ZN34_INTERNAL_8c9687c7_4_k_cu_298ad1d24cuda3std3__48in_placeE[1];
.global .align 1 .b8 _ZN34_INTERNAL_8c9687c7_4_k_cu_298ad1d24cuda3std3__420unreachable_sentinelE[1];
.global .align 1 .b8 _ZN34_INTERNAL_8c9687c7_4_k_cu_298ad1d24cuda3std3__47nulloptE[1];
.global .align 1 .b8 _ZN34_INTERNAL_8c9687c7_4_k_cu_298ad1d24cuda3std3__48unexpectE[1];
.global .align 1 .b8 _ZN34_INTERNAL_8c9687c7_4_k_cu_298ad1d24cuda3std6ranges3__45__cpo4swapE[1];
.global .align 1 .b8 _ZN34_INTERNAL_8c9687c7_4_k_cu_298ad1d24cuda3std6ranges3__45__cpo9iter_moveE[1];
.global .align 1 .b8 _ZN34_INTERNAL_8c9687c7_4_k_cu_298ad1d24cuda3std6ranges3__45__cpo5beginE[1];
.global .align 1 .b8 _ZN34_INTERNAL_8c9687c7_4_k_cu_298ad1d24cuda3std6ranges3__45__cpo3endE[1];
.global .align 1 .b8 _ZN34_INTERNAL_8c9687c7_4_k_cu_298ad1d24cuda3std6ranges3__45__cpo6cbeginE[1];
.global .align 1 .b8 _ZN34_INTERNAL_8c9687c7_4_k_cu_298ad1d24cuda3std6ranges3__45__cpo4cendE[1];
.global .align 1 .b8 _ZN34_INTERNAL_8c9687c7_4_k_cu_298ad1d24cuda3std6ranges3__45__cpo7advanceE[1];
.global .align 1 .b8 _ZN34_INTERNAL_8c9687c7_4_k_cu_298ad1d24cuda3std6ranges3__45__cpo9iter_swapE[1];
.global .align 1 .b8 _ZN34_INTERNAL_8c9687c7_4_k_cu_298ad1d24cuda3std6ranges3__45__cpo4nextE[1];
.global .align 1 .b8 _ZN34_INTERNAL_8c9687c7_4_k_cu_298ad1d24cuda3std6ranges3__45__cpo4prevE[1];
.global .align 1 .b8 _ZN34_INTERNAL_8c9687c7_4_k_cu_298ad1d24cuda3std6ranges3__45__cpo4dataE[1];
.global .align 1 .b8 _ZN34_INTERNAL_8c9687c7_4_k_cu_298ad1d24cuda3std6ranges3__45__cpo5cdataE[1];
.global .align 1 .b8 _ZN34_INTERNAL_8c9687c7_4_k_cu_298ad1d24cuda3std6ranges3__45__cpo4sizeE[1];
.global .align 1 .b8 _ZN34_INTERNAL_8c9687c7_4_k_cu_298ad1d24cuda3std6ranges3__45__cpo5ssizeE[1];
.global .align 1 .b8 _ZN34_INTERNAL_8c9687c7_4_k_cu_298ad1d24cuda3std6ranges3__45__cpo8distanceE[1];
.global .align 1 .b8 _ZN34_INTERNAL_8c9687c7_4_k_cu_298ad1d26thrust24THRUST_300001_SM_1000_NS8cuda_cub3parE[1];
.global .align 1 .b8 _ZN34_INTERNAL_8c9687c7_4_k_cu_298ad1d26thrust24THRUST_300001_SM_1000_NS8cuda_cub10par_nosyncE[1];
.global .align 1 .b8 _ZN34_INTERNAL_8c9687c7_4_k_cu_298ad1d26thrust24THRUST_300001_SM_1000_NS6system6detail10sequential3seqE[1];
.global .align 1 .b8 _ZN34_INTERNAL_8c9687c7_4_k_cu_298ad1d26thrust24THRUST_300001_SM_1000_NS12placeholders2_1E[1];
.global .align 1 .b8 _ZN34_INTERNAL_8c9687c7_4_k_cu_298ad1d26thrust24THRUST_300001_SM_1000_NS12placeholders2_2E[1];
.global .align 1 .b8 _ZN34_INTERNAL_8c9687c7_4_k_cu_298ad1d26thrust24THRUST_300001_SM_1000_NS12placeholders2_3E[1];
.global .align 1 .b8 _ZN34_INTERNAL_8c9687c7_4_k_cu_298ad1d26thrust24THRUST_300001_SM_1000_NS12placeholders2_4E[1];
.global .align 1 .b8 _ZN34_INTERNAL_8c9687c7_4_k_cu_298ad1d26thrust24THRUST_300001_SM_1000_NS12placeholders2_5E[1];
.global .align 1 .b8 _ZN34_INTERNAL_8c9687c7_4_k_cu_298ad1d26thrust24THRUST_300001_SM_1000_NS12placeholders2_6E[1];
.global .align 1 .b8 _ZN34_INTERNAL_8c9687c7_4_k_cu_298ad1d26thrust24THRUST_300001_SM_1000_NS12placeholders2_7E[1];
.global .align 1 .b8 _ZN34_INTERNAL_8c9687c7_4_k_cu_298ad1d26thrust24THRUST_300001_SM_1000_NS12placeholders2_8E[1];
.global .align 1 .b8 _ZN34_INTERNAL_8c9687c7_4_k_cu_298ad1d26thrust24THRUST_300001_SM_1000_NS12placeholders2_9E[1];
.global .align 1 .b8 _ZN34_INTERNAL_8c9687c7_4_k_cu_298ad1d26thrust24THRUST_300001_SM_1000_NS12placeholders3_10E[1];
.global .align 1 .b8 _ZN34_INTERNAL_8c9687c7_4_k_cu_298ad1d26thrust24THRUST_300001_SM_1000_NS3seqE[1];

.visible .entry _Z20kernel_gaussian_stepPdiiiiS_(
	.param .u64 .ptr .align 1 _Z20kernel_gaussian_stepPdiiiiS__param_0,
	.param .u32 _Z20kernel_gaussian_stepPdiiiiS__param_1,
	.param .u32 _Z20kernel_gaussian_stepPdiiiiS__param_2,
	.param .u32 _Z20kernel_gaussian_stepPdiiiiS__param_3,
	.param .u32 _Z20kernel_gaussian_stepPdiiiiS__param_4,
	.param .u64 .ptr .align 1 _Z20kernel_gaussian_stepPdiiiiS__param_5
)
{
	.reg .pred 	%p<6>;
	.reg .b32 	%r<32>;
	.reg .b64 	%rd<14>;
	.reg .b64 	%fd<11>;

	ld.param.u64 	%rd6, [_Z20kernel_gaussian_stepPdiiiiS__param_0];
	ld.param.u32 	%r19, [_Z20kernel_gaussian_stepPdiiiiS__param_1];
	ld.param.u32 	%r20, [_Z20kernel_gaussian_stepPdiiiiS__param_2];
	ld.param.u32 	%r21, [_Z20kernel_gaussian_stepPdiiiiS__param_3];
	ld.param.u32 	%r22, [_Z20kernel_gaussian_stepPdiiiiS__param_4];
	ld.param.u64 	%rd5, [_Z20kernel_gaussian_stepPdiiiiS__param_5];
	cvta.to.global.u64 	%rd1, %rd6;
	mov.u32 	%r27, %ctaid.x;
	mov.u32 	%r2, %ntid.x;
	setp.ge.s32 	%p1, %r27, %r19;
	@%p1 bra 	$L__BB0_8;
	mov.u32 	%r31, %tid.x;
	mul.lo.s32 	%r4, %r22, %r19;
	add.s32 	%r23, %r4, %r21;
	mul.wide.s32 	%rd7, %r23, 8;
	add.s64 	%rd2, %rd1, %rd7;
	mul.lo.s32 	%r5, %r2, %r19;
	mov.u32 	%r6, %nctaid.x;
	cvta.to.global.u64 	%rd3, %rd5;
$L__BB0_2:
	setp.ge.s32 	%p2, %r31, %r20;
	@%p2 bra 	$L__BB0_7;
	add.s32 	%r24, %r27, %r4;
	mul.wide.s32 	%rd8, %r24, 8;
	add.s64 	%rd4, %rd1, %rd8;
	mul.lo.s32 	%r25, %r19, %r31;
	add.s32 	%r29, %r21, %r25;
	add.s32 	%r28, %r27, %r25;
$L__BB0_4:
	setp.le.s32 	%p3, %r27, %r21;
	mov.f64 	%fd10, 0d0000000000000000;
	@%p3 bra 	$L__BB0_6;
	ld.global.f64 	%fd4, [%rd4];
	neg.f64 	%fd5, %fd4;
	ld.global.f64 	%fd6, [%rd2];
	div.rn.f64 	%fd10, %fd5, %fd6;
$L__BB0_6:
	mul.wide.s32 	%rd9, %r28, 8;
	add.s64 	%rd10, %rd1, %rd9;
	ld.global.f64 	%fd7, [%rd10];
	mul.wide.s32 	%rd11, %r29, 8;
	add.s64 	%rd12, %rd1, %rd11;
	ld.global.f64 	%fd8, [%rd12];
	fma.rn.f64 	%fd9, %fd10, %fd8, %fd7;
	add.s64 	%rd13, %rd3, %rd9;
	st.global.f64 	[%rd13], %fd9;
	add.s32 	%r31, %r31, %r2;
	add.s32 	%r29, %r29, %r5;
	add.s32 	%r28, %r28, %r5;
	setp.lt.s32 	%p4, %r31, %r20;
	@%p4 bra 	$L__BB0_4;
$L__BB0_7:
	add.s32 	%r27, %r27, %r6;
	setp.lt.s32 	%p5, %r27, %r19;
	@%p5 bra 	$L__BB0_2;
$L__BB0_8:
	ret;

}
	// .globl	_ZN3cub18CUB_300001_SM_10006detail11EmptyKernelIvEEvv
.visible .entry _ZN3cub18CUB_300001_SM_10006detail11EmptyKernelIvEEvv()
{


	ret;

}


// ===== COMPILED SASS (sm_100) =====

	.target	sm_100

	.elftype	@"ET_EXEC"


//--------------------- .note.nv.tkinfo           --------------------------
	.section	.note.nv.tkinfo,"",@"SHT_NOTE"
	.sectionflags	@"SHF_NOTE_NV_TKINFO"
	.tkinfo
        /*0018*/ 	.word	0x00000002
        /*0030*/ 	.string	""
        /*0030*/ 	.string	"ptxas"
        /*0030*/ 	.string	"Cuda compilation tools, release 13.0, V13.0.88"
        /*0030*/ 	.string	"Build cuda_13.0.r13.0/compiler.36424714_0"
        /*0030*/ 	.string	"-arch sm_100 -m 64 "



//--------------------- .note.nv.cuinfo           --------------------------
	.section	.note.nv.cuinfo,"",@"SHT_NOTE"
	.sectionflags	@"SHF_NOTE_NV_CUINFO"
        /*0018*/ 	.short	0x0002
        /*001a*/ 	.short	0x0064
        /*001c*/ 	.short	0x0082
	.zero		2


//--------------------- .nv.info                  --------------------------
	.section	.nv.info,"",@"SHT_CUDA_INFO"
	.align	4


	//----- nvinfo : EIATTR_REGCOUNT
	.align		4
        /*0000*/ 	.byte	0x04, 0x2f
        /*0002*/ 	.short	(.L_44 - .L_43)
	.align		4
.L_43:
        /*0004*/ 	.word	index@(_Z20kernel_gaussian_stepPdiiiiS_)
        /*0008*/ 	.word	0x00000024


	//----- nvinfo : EIATTR_FRAME_SIZE
	.align		4
.L_44:
        /*000c*/ 	.byte	0x04, 0x11
        /*000e*/ 	.short	(.L_46 - .L_45)
	.align		4
.L_45:
        /*0010*/ 	.word	index@($__internal_0_$__cuda_sm20_div_rn_f64_full)
        /*0014*/ 	.word	0x00000000


	//----- nvinfo : EIATTR_FRAME_SIZE
	.align		4
.L_46:
        /*0018*/ 	.byte	0x04, 0x11
        /*001a*/ 	.short	(.L_48 - .L_47)
	.align		4
.L_47:
        /*001c*/ 	.word	index@(_Z20kernel_gaussian_stepPdiiiiS_)
        /*0020*/ 	.word	0x00000000


	//----- nvinfo : EIATTR_REGCOUNT
	.align		4
.L_48:
        /*0024*/ 	.byte	0x04, 0x2f
        /*0026*/ 	.short	(.L_50 - .L_49)
	.align		4
.L_49:
        /*0028*/ 	.word	index@(_ZN3cub18CUB_300001_SM_10006detail11EmptyKernelIvEEvv)
        /*002c*/ 	.word	0x00000004


	//----- nvinfo : EIATTR_FRAME_SIZE
	.align		4
.L_50:
        /*0030*/ 	.byte	0x04, 0x11
        /*0032*/ 	.short	(.L_52 - .L_51)
	.align		4
.L_51:
        /*0034*/ 	.word	index@(_ZN3cub18CUB_300001_SM_10006detail11EmptyKernelIvEEvv)
        /*0038*/ 	.word	0x00000000


	//----- nvinfo : EIATTR_MIN_STACK_SIZE
	.align		4
.L_52:
        /*003c*/ 	.byte	0x04, 0x12
        /*003e*/ 	.short	(.L_54 - .L_53)
	.align		4
.L_53:
        /*0040*/ 	.word	index@(_ZN3cub18CUB_300001_SM_10006detail11EmptyKernelIvEEvv)
        /*0044*/ 	.word	0x00000000


	//----- nvinfo : EIATTR_MIN_STACK_SIZE
	.align		4
.L_54:
        /*0048*/ 	.byte	0x04, 0x12
        /*004a*/ 	.short	(.L_56 - .L_55)
	.align		4
.L_55:
        /*004c*/ 	.word	index@(_Z20kernel_gaussian_stepPdiiiiS_)
        /*0050*/ 	.word	0x00000000
.L_56:


//--------------------- .nv.compat                --------------------------
	.section	.nv.compat,"",@"SHT_CUDA_COMPAT_INFO"
	.align	4
        /*0000*/ 	.byte	0x02, 0x09, 0x00, 0x00, 0x02, 0x02, 0x01, 0x00, 0x02, 0x05, 0x05, 0x00, 0x03, 0x07, 0x01, 0x01
        /*0010*/ 	.byte	0x02, 0x03, 0x00, 0x00, 0x02, 0x06, 0x01, 0x00, 0x04, 0x0b, 0x08, 0x00, 0x01, 0x00, 0x00, 0x00
        /*0020*/ 	.byte	0x00, 0x00, 0x00, 0x00


//--------------------- .nv.info._ZN3cub18CUB_300001_SM_10006detail11EmptyKernelIvEEvv --------------------------
	.section	.nv.info._ZN3cub18CUB_300001_SM_10006detail11EmptyKernelIvEEvv,"",@"SHT_CUDA_INFO"
	.sectionflags	@""
	.align	4


	//----- nvinfo : EIATTR_CUDA_API_VERSION
	.align		4
        /*0000*/ 	.byte	0x04, 0x37
        /*0002*/ 	.short	(.L_58 - .L_57)
.L_57:
        /*0004*/ 	.word	0x00000082


	//----- nvinfo : EIATTR_SPARSE_MMA_MASK
	.align		4
.L_58:
        /*0008*/ 	.byte	0x03, 0x50
        /*000a*/ 	.short	0x0000


	//----- nvinfo : EIATTR_MAXREG_COUNT
	.align		4
        /*000c*/ 	.byte	0x03, 0x1b
        /*000e*/ 	.short	0x00ff


	//----- nvinfo : EIATTR_MERCURY_ISA_VERSION
	.align		4
        /*0010*/ 	.byte	0x03, 0x5f
        /*0012*/ 	.short	0x0101


	//----- nvinfo : EIATTR_VRC_CTA_INIT_COUNT
	.align		4
        /*0014*/ 	.byte	0x02, 0x4a
	.zero		1
	.zero		1


	//----- nvinfo : EIATTR_EXIT_INSTR_OFFSETS
	.align		4
        /*0018*/ 	.byte	0x04, 0x1c
        /*001a*/ 	.short	(.L_60 - .L_59)


	//   ....[0]....
.L_59:
        /*001c*/ 	.word	0x00000010


	//----- nvinfo : EIATTR_SW_WAR
	.align		4
.L_60:
        /*0020*/ 	.byte	0x04, 0x36
        /*0022*/ 	.short	(.L_62 - .L_61)
.L_61:
        /*0024*/ 	.word	0x00000008
.L_62:


//--------------------- .nv.info._Z20kernel_gaussian_stepPdiiiiS_ --------------------------
	.section	.nv.info._Z20kernel_gaussian_stepPdiiiiS_,"",@"SHT_CUDA_INFO"
	.sectionflags	@""
	.align	4


	//----- nvinfo : EIATTR_CUDA_API_VERSION
	.align		4
        /*0000*/ 	.byte	0x04, 0x37
        /*0002*/ 	.short	(.L_64 - .L_63)
.L_63:
        /*0004*/ 	.word	0x00000082


	//----- nvinfo : EIATTR_KPARAM_INFO
	.align		4
.L_64:
        /*0008*/ 	.byte	0x04, 0x17
        /*000a*/ 	.short	(.L_66 - .L_65)
.L_65:
        /*000c*/ 	.word	0x00000000
        /*0010*/ 	.short	0x0005
        /*0012*/ 	.short	0x0018
        /*0014*/ 	.byte	0x00, 0xf5, 0x21, 0x00


	//----- nvinfo : EIATTR_KPARAM_INFO
	.align		4
.L_66:
        /*0018*/ 	.byte	0x04, 0x17
        /*001a*/ 	.short	(.L_68 - .L_67)
.L_67:
        /*001c*/ 	.word	0x00000000
        /*0020*/ 	.short	0x0004
        /*0022*/ 	.short	0x0014
        /*0024*/ 	.byte	0x00, 0xf0, 0x11, 0x00


	//----- nvinfo : EIATTR_KPARAM_INFO
	.align		4
.L_68:
        /*0028*/ 	.byte	0x04, 0x17
        /*002a*/ 	.short	(.L_70 - .L_69)
.L_69:
        /*002c*/ 	.word	0x00000000
        /*0030*/ 	.short	0x0003
        /*0032*/ 	.short	0x0010
        /*0034*/ 	.byte	0x00, 0xf0, 0x11, 0x00


	//----- nvinfo : EIATTR_KPARAM_INFO
	.align		4
.L_70:
        /*0038*/ 	.byte	0x04, 0x17
        /*003a*/ 	.short	(.L_72 - .L_71)
.L_71:
        /*003c*/ 	.word	0x00000000
        /*0040*/ 	.short	0x0002
        /*0042*/ 	.short	0x000c
        /*0044*/ 	.byte	0x00, 0xf0, 0x11, 0x00


	//----- nvinfo : EIATTR_KPARAM_INFO
	.align		4
.L_72:
        /*0048*/ 	.byte	0x04, 0x17
        /*004a*/ 	.short	(.L_74 - .L_73)
.L_73:
        /*004c*/ 	.word	0x00000000
        /*0050*/ 	.short	0x0001
        /*0052*/ 	.short	0x0008
        /*0054*/ 	.byte	0x00, 0xf0, 0x11, 0x00


	//----- nvinfo : EIATTR_KPARAM_INFO
	.align		4
.L_74:
        /*0058*/ 	.byte	0x04, 0x17
        /*005a*/ 	.short	(.L_76 - .L_75)
.L_75:
        /*005c*/ 	.word	0x00000000
        /*0060*/ 	.short	0x0000
        /*0062*/ 	.short	0x0000
        /*0064*/ 	.byte	0x00, 0xf5, 0x21, 0x00


	//----- nvinfo : EIATTR_SPARSE_MMA_MASK
	.align		4
.L_76:
        /*0068*/ 	.byte	0x03, 0x50
        /*006a*/ 	.short	0x0000


	//----- nvinfo : EIATTR_MAXREG_COUNT
	.align		4
        /*006c*/ 	.byte	0x03, 0x1b
        /*006e*/ 	.short	0x00ff


	//----- nvinfo : EIATTR_MERCURY_ISA_VERSION
	.align		4
        /*0070*/ 	.byte	0x03, 0x5f
        /*0072*/ 	.short	0x0101


	//----- nvinfo : EIATTR_VRC_CTA_INIT_COUNT
	.align		4
        /*0074*/ 	.byte	0x02, 0x4a
	.zero		1
	.zero		1


	//----- nvinfo : EIATTR_EXIT_INSTR_OFFSETS
	.align		4
        /*0078*/ 	.byte	0x04, 0x1c
        /*007a*/ 	.short	(.L_78 - .L_77)


	//   ....[0]....
.L_77:
        /*007c*/ 	.word	0x00000040


	//   ....[1]....
        /*0080*/ 	.word	0x00000430


	//----- nvinfo : EIATTR_CRS_STACK_SIZE
	.align		4
.L_78:
        /*0084*/ 	.byte	0x04, 0x1e
        /*0086*/ 	.short	(.L_80 - .L_79)
.L_79:
        /*0088*/ 	.word	0x00000000


	//----- nvinfo : EIATTR_CBANK_PARAM_SIZE
	.align		4
.L_80:
        /*008c*/ 	.byte	0x03, 0x19
        /*008e*/ 	.short	0x0020


	//----- nvinfo : EIATTR_PARAM_CBANK
	.align		4
        /*0090*/ 	.byte	0x04, 0x0a
        /*0092*/ 	.short	(.L_82 - .L_81)
	.align		4
.L_81:
        /*0094*/ 	.word	index@(.nv.constant0._Z20kernel_gaussian_stepPdiiiiS_)
        /*0098*/ 	.short	0x0380
        /*009a*/ 	.short	0x0020


	//----- nvinfo : EIATTR_SW_WAR
	.align		4
.L_82:
        /*009c*/ 	.byte	0x04, 0x36
        /*009e*/ 	.short	(.L_84 - .L_83)
.L_83:
        /*00a0*/ 	.word	0x00000008
.L_84:


//--------------------- .nv.callgraph             --------------------------
	.section	.nv.callgraph,"",@"SHT_CUDA_CALLGRAPH"
	.align	4
	.sectionentsize	8
	.align		4
        /*0000*/ 	.word	0x00000000
	.align		4
        /*0004*/ 	.word	0xffffffff
	.align		4
        /*0008*/ 	.word	0x00000000
	.align		4
        /*000c*/ 	.word	0xfffffffe
	.align		4
        /*0010*/ 	.word	0x00000000
	.align		4
        /*0014*/ 	.word	0xfffffffd
	.align		4
        /*0018*/ 	.word	0x00000000
	.align		4
        /*001c*/ 	.word	0xfffffffc


//--------------------- .nv.constant4             --------------------------
	.section	.nv.constant4,"a",@progbits
	.align	8
	.align		8
.nv.constant4:
        /*0000*/ 	.dword	_ZN34_INTERNAL_8c9687c7_4_k_cu_298ad1d24cuda3std3__45__cpo5beginE
	.align		8
        /*0008*/ 	.dword	_ZN34_INTERNAL_8c9687c7_4_k_cu_298ad1d24cuda3std3__45__cpo3endE
	.align		8
        /*0010*/ 	.dword	_ZN34_INTERNAL_8c9687c7_4_k_cu_298ad1d24cuda3std3__45__cpo6cbeginE
	.align		8
        /*0018*/ 	.dword	_ZN34_INTERNAL_8c9687c7_4_k_cu_298ad1d24cuda3std3__45__cpo4cendE
	.align		8
        /*0020*/ 	.dword	_ZN34_INTERNAL_8c9687c7_4_k_cu_298ad1d24cuda3std3__45__cpo6rbeginE
	.align		8
        /*0028*/ 	.dword	_ZN34_INTERNAL_8c9687c7_4_k_cu_298ad1d24cuda3std3__45__cpo4rendE
	.align		8
        /*0030*/ 	.dword	_ZN34_INTERNAL_8c9687c7_4_k_cu_298ad1d24cuda3std3__45__cpo7crbeginE
	.align		8
        /*0038*/ 	.dword	_ZN34_INTERNAL_8c9687c7_4_k_cu_298ad1d24cuda3std3__45__cpo5crendE
	.align		8
        /*0040*/ 	.dword	_ZN34_INTERNAL_8c9687c7_4_k_cu_298ad1d24cuda3std3__436_GLOBAL__N__8c9687c7_4_k_cu_298ad1d26ignoreE
	.align		8
        /*0048*/ 	.dword	_ZN34_INTERNAL_8c9687c7_4_k_cu_298ad1d24cuda3std3__419piecewise_constructE
	.align		8
        /*0050*/ 	.dword	_ZN34_INTERNAL_8c9687c7_4_k_cu_298ad1d24cuda3std3__48in_placeE
	.align		8
        /*0058*/ 	.dword	_ZN34_INTERNAL_8c9687c7_4_k_cu_298ad1d24cuda3std3__420unreachable_sentinelE
	.align		8
        /*0060*/ 	.dword	_ZN34_INTERNAL_8c9687c7_4_k_cu_298ad1d24cuda3std3__47nulloptE
	.align		8
        /*0068*/ 	.dword	_ZN34_INTERNAL_8c9687c7_4_k_cu_298ad1d24cuda3std3__48unexpectE
	.align		8
        /*0070*/ 	.dword	_ZN34_INTERNAL_8c9687c7_4_k_cu_298ad1d24cuda3std6ranges3__45__cpo4swapE
	.align		8
        /*0078*/ 	.dword	_ZN34_INTERNAL_8c9687c7_4_k_cu_298ad1d24cuda3std6ranges3__45__cpo9iter_moveE
	.align		8
        /*0080*/ 	.dword	_ZN34_INTERNAL_8c9687c7_4_k_cu_298ad1d24cuda3std6ranges3__45__cpo5beginE
	.align		8
        /*0088*/ 	.dword	_ZN34_INTERNAL_8c9687c7_4_k_cu_298ad1d24cuda3std6ranges3__45__cpo3endE
	.align		8
        /*0090*/ 	.dword	_ZN34_INTERNAL_8c9687c7_4_k_cu_298ad1d24cuda3std6ranges3__45__cpo6cbeginE
	.align		8
        /*0098*/ 	.dword	_ZN34_INTERNAL_8c9687c7_4_k_cu_298ad1d24cuda3std6ranges3__45__cpo4cendE
	.align		8
        /*00a0*/ 	.dword	_ZN34_INTERNAL_8c9687c7_4_k_cu_298ad1d24cuda3std6ranges3__45__cpo7advanceE
	.align		8
        /*00a8*/ 	.dword	_ZN34_INTERNAL_8c9687c7_4_k_cu_298ad1d24cuda3std6ranges3__45__cpo9iter_swapE
	.align		8
        /*00b0*/ 	.dword	_ZN34_INTERNAL_8c9687c7_4_k_cu_298ad1d24cuda3std6ranges3__45__cpo4nextE
	.align		8
        /*00b8*/ 	.dword	_ZN34_INTERNAL_8c9687c7_4_k_cu_298ad1d24cuda3std6ranges3__45__cpo4prevE
	.align		8
        /*00c0*/ 	.dword	_ZN34_INTERNAL_8c9687c7_4_k_cu_298ad1d24cuda3std6ranges3__45__cpo4dataE
	.align		8
        /*00c8*/ 	.dword	_ZN34_INTERNAL_8c9687c7_4_k_cu_298ad1d24cuda3std6ranges3__45__cpo5cdataE
	.align		8
        /*00d0*/ 	.dword	_ZN34_INTERNAL_8c9687c7_4_k_cu_298ad1d24cuda3std6ranges3__45__cpo4sizeE
	.align		8
        /*00d8*/ 	.dword	_ZN34_INTERNAL_8c9687c7_4_k_cu_298ad1d24cuda3std6ranges3__45__cpo5ssizeE
	.align		8
        /*00e0*/ 	.dword	_ZN34_INTERNAL_8c9687c7_4_k_cu_298ad1d24cuda3std6ranges3__45__cpo8distanceE
	.align		8
        /*00e8*/ 	.dword	_ZN34_INTERNAL_8c9687c7_4_k_cu_298ad1d26thrust24THRUST_300001_SM_1000_NS8cuda_cub3parE
	.align		8
        /*00f0*/ 	.dword	_ZN34_INTERNAL_8c9687c7_4_k_cu_298ad1d26thrust24THRUST_300001_SM_1000_NS8cuda_cub10par_nosyncE
	.align		8
        /*00f8*/ 	.dword	_ZN34_INTERNAL_8c9687c7_4_k_cu_298ad1d26thrust24THRUST_300001_SM_1000_NS6system6detail10sequential3seqE
	.align		8
        /*0100*/ 	.dword	_ZN34_INTERNAL_8c9687c7_4_k_cu_298ad1d26thrust24THRUST_300001_SM_1000_NS12placeholders2_1E
	.align		8
        /*0108*/ 	.dword	_ZN34_INTERNAL_8c9687c7_4_k_cu_298ad1d26thrust24THRUST_300001_SM_1000_NS12placeholders2_2E
	.align		8
        /*0110*/ 	.dword	_ZN34_INTERNAL_8c9687c7_4_k_cu_298ad1d26thrust24THRUST_300001_SM_1000_NS12placeholders2_3E
	.align		8
        /*0118*/ 	.dword	_ZN34_INTERNAL_8c9687c7_4_k_cu_298ad1d26thrust24THRUST_300001_SM_1000_NS12placeholders2_4E
	.align		8
        /*0120*/ 	.dword	_ZN34_INTERNAL_8c9687c7_4_k_cu_298ad1d26thrust24THRUST_300001_SM_1000_NS12placeholders2_5E
	.align		8
        /*0128*/ 	.dword	_ZN34_INTERNAL_8c9687c7_4_k_cu_298ad1d26thrust24THRUST_300001_SM_1000_NS12placeholders2_6E
	.align		8
        /*0130*/ 	.dword	_ZN34_INTERNAL_8c9687c7_4_k_cu_298ad1d26thrust24THRUST_300001_SM_1000_NS12placeholders2_7E
	.align		8
        /*0138*/ 	.dword	_ZN34_INTERNAL_8c9687c7_4_k_cu_298ad1d26thrust24THRUST_300001_SM_1000_NS12placeholders2_8E
	.align		8
        /*0140*/ 	.dword	_ZN34_INTERNAL_8c9687c7_4_k_cu_298ad1d26thrust24THRUST_300001_SM_1000_NS12placeholders2_9E
	.align		8
        /*0148*/ 	.dword	_ZN34_INTERNAL_8c9687c7_4_k_cu_298ad1d26thrust24THRUST_300001_SM_1000_NS12placeholders3_10E
	.align		8
        /*0150*/ 	.dword	_ZN34_INTERNAL_8c9687c7_4_k_cu_298ad1d26thrust24THRUST_300001_SM_1000_NS3seqE


//--------------------- .text._ZN3cub18CUB_300001_SM_10006detail11EmptyKernelIvEEvv --------------------------
	.section	.text._ZN3cub18CUB_300001_SM_10006detail11EmptyKernelIvEEvv,"ax",@progbits
	.align	128
        .global         _ZN3cub18CUB_300001_SM_10006detail11EmptyKernelIvEEvv
        .type           _ZN3cub18CUB_300001_SM_10006detail11EmptyKernelIvEEvv,@function
        .size           _ZN3cub18CUB_300001_SM_10006detail11EmptyKernelIvEEvv,(.L_x_13 - _ZN3cub18CUB_300001_SM_10006detail11EmptyKernelIvEEvv)
        .other          _ZN3cub18CUB_300001_SM_10006detail11EmptyKernelIvEEvv,@"STO_CUDA_ENTRY STV_DEFAULT"
_ZN3cub18CUB_300001_SM_10006detail11EmptyKernelIvEEvv:
.text._ZN3cub18CUB_300001_SM_10006detail11EmptyKernelIvEEvv:
[----:B------:R-:W-:Y:S01]  /*0000*/  LDC R1, c[0x0][0x37c] ;  /* 0x0000df00ff017b82 */ /* 0x000fe20000000800 */
[----:B------:R-:W-:Y:S05]  /*0010*/  EXIT ;  /* 0x000000000000794d */ /* 0x000fea0003800000 */
.L_x_0:
[----:B------:R-:W-:-:S00]  /*0020*/  BRA `(.L_x_0) ;  /* 0xfffffffc00fc7947 */ /* 0x000fc0000383ffff */
[----:B------:R-:W-:-:S00]  /*0030*/  NOP ;  /* 0x0000000000007918 */ /* 0x000fc00000000000 */
        /* <DEDUP_REMOVED lines=12> */
.L_x_13:


//--------------------- .text._Z20kernel_gaussian_stepPdiiiiS_ --------------------------
	.section	.text._Z20kernel_gaussian_stepPdiiiiS_,"ax",@progbits
	.align	128
        .global         _Z20kernel_gaussian_stepPdiiiiS_
        .type           _Z20kernel_gaussian_stepPdiiiiS_,@function
        .size           _Z20kernel_gaussian_stepPdiiiiS_,(.L_x_12 - _Z20kernel_gaussian_stepPdiiiiS_)
        .other          _Z20kernel_gaussian_stepPdiiiiS_,@"STO_CUDA_ENTRY STV_DEFAULT"
_Z20kernel_gaussian_stepPdiiiiS_:
.text._Z20kernel_gaussian_stepPdiiiiS_:
[----:B------:R-:W-:Y:S08]  /*0000*/  LDC R1, c[0x0][0x37c] ;  /* 0x0000df00ff017b82 */ /* 0x000ff00000000800 */
[----:B------:R-:W0:Y:S08]  /*0010*/  S2UR UR4, SR_CTAID.X ;  /* 0x00000000000479c3 */ /* 0x000e300000002500 */
[----:B------:R-:W0:Y:S02]  /*0020*/  LDC R3, c[0x0][0x388] ;  /* 0x0000e200ff037b82 */ /* 0x000e240000000800 */
[----:B0-----:R-:W-:-:S13]  /*0030*/  ISETP.LE.AND P0, PT, R3, UR4, PT ;  /* 0x0000000403007c0c */ /* 0x001fda000bf03270 */
[----:B------:R-:W-:Y:S05]  /*0040*/  @P0 EXIT ;  /* 0x000000000000094d */ /* 0x000fea0003800000 */
[----:B------:R-:W0:Y:S01]  /*0050*/  LDC.64 R6, c[0x0][0x390] ;  /* 0x0000e400ff067b82 */ /* 0x000e220000000a00 */
[----:B------:R-:W1:Y:S01]  /*0060*/  S2R R0, SR_TID.X ;  /* 0x0000000000007919 */ /* 0x000e620000002100 */
[----:B------:R-:W2:Y:S01]  /*0070*/  LDCU UR5, c[0x0][0x360] ;  /* 0x00006c00ff0577ac */ /* 0x000ea20008000800 */
[----:B------:R-:W3:Y:S05]  /*0080*/  LDCU UR6, c[0x0][0x370] ;  /* 0x00006e00ff0677ac */ /* 0x000eea0008000800 */
[----:B------:R-:W4:Y:S01]  /*0090*/  LDC.64 R4, c[0x0][0x380] ;  /* 0x0000e000ff047b82 */ /* 0x000f220000000a00 */
[----:B------:R-:W0:Y:S02]  /*00a0*/  LDCU.64 UR8, c[0x0][0x358] ;  /* 0x00006b00ff0877ac */ /* 0x000e240008000a00 */
[----:B0-----:R-:W-:-:S04]  /*00b0*/  IMAD R3, R3, R7, R6 ;  /* 0x0000000703037224 */ /* 0x001fc800078e0206 */
[----:B-1234-:R-:W-:-:S07]  /*00c0*/  IMAD.WIDE R4, R3, 0x8, R4 ;  /* 0x0000000803047825 */ /* 0x01efce00078e0204 */
.L_x_5:
[----:B------:R-:W0:Y:S01]  /*00d0*/  LDCU UR7, c[0x0][0x38c] ;  /* 0x00007180ff0777ac */ /* 0x000e220008000800 */
[----:B------:R-:W-:Y:S01]  /*00e0*/  BSSY.RECONVERGENT B0, `(.L_x_1) ;  /* 0x0000030000007945 */ /* 0x000fe20003800200 */
[----:B-1----:R-:W1:Y:S01]  /*00f0*/  LDCU UR10, c[0x0][0x390] ;  /* 0x00007200ff0a77ac */ /* 0x002e620008000800 */
[----:B0-----:R-:W-:-:S13]  /*0100*/  ISETP.GE.AND P0, PT, R0, UR7, PT ;  /* 0x0000000700007c0c */ /* 0x001fda000bf06270 */
[----:B-1----:R-:W-:Y:S05]  /*0110*/  @P0 BRA `(.L_x_2) ;  /* 0x0000000000b00947 */ /* 0x002fea0003800000 */
[----:B------:R-:W0:Y:S08]  /*0120*/  LDC R23, c[0x0][0x388] ;  /* 0x0000e200ff177b82 */ /* 0x000e300000000800 */
[----:B------:R-:W0:Y:S08]  /*0130*/  LDC.64 R2, c[0x0][0x390] ;  /* 0x0000e400ff027b82 */ /* 0x000e300000000a00 */
[----:B------:R-:W1:Y:S08]  /*0140*/  LDC.64 R12, c[0x0][0x380] ;  /* 0x0000e000ff0c7b82 */ /* 0x000e700000000a00 */
[----:B------:R-:W2:Y:S08]  /*0150*/  LDC.64 R6, c[0x0][0x380] ;  /* 0x0000e000ff067b82 */ /* 0x000eb00000000a00 */
[----:B------:R-:W3:Y:S01]  /*0160*/  LDC.64 R8, c[0x0][0x398] ;  /* 0x0000e600ff087b82 */ /* 0x000ee20000000a00 */
[----:B0-----:R-:W-:-:S02]  /*0170*/  IMAD R3, R23, R3, UR4 ;  /* 0x0000000417037e24 */ /* 0x001fc4000f8e0203 */
[CC--:B------:R-:W-:Y:S02]  /*0180*/  IMAD R21, R0.reuse, R23.reuse, R2 ;  /* 0x0000001700157224 */ /* 0x0c0fe400078e0202 */
[----:B------:R-:W-:-:S03]  /*0190*/  IMAD R23, R0, R23, UR4 ;  /* 0x0000000400177e24 */ /* 0x000fc6000f8e0217 */
[----:B------:R-:W0:Y:S01]  /*01a0*/  LDC.64 R10, c[0x0][0x388] ;  /* 0x0000e200ff0a7b82 */ /* 0x000e220000000a00 */
[----:B-1----:R-:W-:-:S07]  /*01b0*/  IMAD.WIDE R12, R3, 0x8, R12 ;  /* 0x00000008030c7825 */ /* 0x002fce00078e020c */
.L_x_4:
[----:B------:R-:W-:Y:S01]  /*01c0*/  UISETP.GT.AND UP0, UPT, UR4, UR10, UPT ;  /* 0x0000000a0400728c */ /* 0x000fe2000bf04270 */
[----:B-1----:R-:W-:-:S08]  /*01d0*/  CS2R R2, SRZ ;  /* 0x0000000000027805 */ /* 0x002fd0000001ff00 */
[----:B------:R-:W-:Y:S05]  /*01e0*/  BRA.U !UP0, `(.L_x_3) ;  /* 0x00000001084c7547 */ /* 0x000fea000b800000 */
[----:B------:R-:W4:Y:S04]  /*01f0*/  LDG.E.64 R16, desc[UR8][R4.64] ;  /* 0x0000000804107981 */ /* 0x000f28000c1e1b00 */
[----:B------:R-:W5:Y:S01]  /*0200*/  LDG.E.64 R14, desc[UR8][R12.64] ;  /* 0x000000080c0e7981 */ /* 0x000f62000c1e1b00 */
[----:B------:R-:W-:Y:S01]  /*0210*/  IMAD.MOV.U32 R2, RZ, RZ, 0x1 ;  /* 0x00000001ff027424 */ /* 0x000fe200078e00ff */
[----:B----4-:R-:W1:Y:S05]  /*0220*/  MUFU.RCP64H R3, R17 ;  /* 0x0000001100037308 */ /* 0x010e6a0000001800 */
[----:B-1----:R-:W-:-:S08]  /*0230*/  DFMA R18, -R16, R2, 1 ;  /* 0x3ff000001012742b */ /* 0x002fd00000000102 */
[----:B------:R-:W-:-:S08]  /*0240*/  DFMA R18, R18, R18, R18 ;  /* 0x000000121212722b */ /* 0x000fd00000000012 */
[----:B------:R-:W-:-:S08]  /*0250*/  DFMA R18, R2, R18, R2 ;  /* 0x000000120212722b */ /* 0x000fd00000000002 */
[----:B------:R-:W-:-:S08]  /*0260*/  DFMA R2, -R16, R18, 1 ;  /* 0x3ff000001002742b */ /* 0x000fd00000000112 */
[----:B------:R-:W-:-:S08]  /*0270*/  DFMA R2, R18, R2, R18 ;  /* 0x000000021202722b */ /* 0x000fd00000000012 */
[----:B-----5:R-:W-:-:S08]  /*0280*/  DMUL R18, R14, -R2 ;  /* 0x800000020e127228 */ /* 0x020fd00000000000 */
[--C-:B------:R-:W-:Y:S02]  /*0290*/  DFMA R24, -R16, R18, -R14.reuse ;  /* 0x000000121018722b */ /* 0x100fe4000000090e */
[----:B------:R-:W-:-:S06]  /*02a0*/  DADD R14, -RZ, -R14 ;  /* 0x00000000ff0e7229 */ /* 0x000fcc000000090e */
[----:B------:R-:W-:-:S04]  /*02b0*/  DFMA R2, R2, R24, R18 ;  /* 0x000000180202722b */ /* 0x000fc80000000012 */
[----:B------:R-:W-:-:S06]  /*02c0*/  FSETP.GEU.AND P1, PT, |R15|, 6.5827683646048100446e-37, PT ;  /* 0x036000000f00780b */ /* 0x000fcc0003f2e200 */
[----:B------:R-:W-:-:S05]  /*02d0*/  FFMA R18, RZ, R17, R3 ;  /* 0x00000011ff127223 */ /* 0x000fca0000000003 */
[----:B------:R-:W-:-:S13]  /*02e0*/  FSETP.GT.AND P0, PT, |R18|, 1.469367938527859385e-39, PT ;  /* 0x001000001200780b */ /* 0x000fda0003f04200 */
[----:B------:R-:W-:Y:S05]  /*02f0*/  @P0 BRA P1, `(.L_x_3) ;  /* 0x0000000000080947 */ /* 0x000fea0000800000 */
[----:B------:R-:W-:-:S07]  /*0300*/  MOV R24, 0x320 ;  /* 0x0000032000187802 */ /* 0x000fce0000000f00 */
[----:B0-23--:R-:W-:Y:S05]  /*0310*/  CALL.REL.NOINC `($__internal_0_$__cuda_sm20_div_rn_f64_full) ;  /* 0x0000000000487944 */ /* 0x00dfea0003c00000 */
.L_x_3:
[----:B--2---:R-:W-:-:S04]  /*0320*/  IMAD.WIDE R14, R23, 0x8, R6 ;  /* 0x00000008170e7825 */ /* 0x004fc800078e0206 */
[----:B------:R-:W-:Y:S02]  /*0330*/  IMAD.WIDE R16, R21, 0x8, R6 ;  /* 0x0000000815107825 */ /* 0x000fe400078e0206 */
[----:B------:R-:W2:Y:S04]  /*0340*/  LDG.E.64 R14, desc[UR8][R14.64] ;  /* 0x000000080e0e7981 */ /* 0x000ea8000c1e1b00 */
[----:B------:R-:W2:Y:S01]  /*0350*/  LDG.E.64 R16, desc[UR8][R16.64] ;  /* 0x0000000810107981 */ /* 0x000ea2000c1e1b00 */
[----:B---3--:R-:W-:-:S04]  /*0360*/  IMAD.WIDE R18, R23, 0x8, R8 ;  /* 0x0000000817127825 */ /* 0x008fc800078e0208 */
[----:B------:R-:W-:Y:S02]  /*0370*/  VIADD R0, R0, UR5 ;  /* 0x0000000500007c36 */ /* 0x000fe40008000000 */
[C---:B0-----:R-:W-:Y:S02]  /*0380*/  IMAD R21, R10.reuse, UR5, R21 ;  /* 0x000000050a157c24 */ /* 0x041fe4000f8e0215 */
[----:B------:R-:W-:Y:S01]  /*0390*/  IMAD R23, R10, UR5, R23 ;  /* 0x000000050a177c24 */ /* 0x000fe2000f8e0217 */
[----:B------:R-:W-:Y:S01]  /*03a0*/  ISETP.GE.AND P0, PT, R0, R11, PT ;  /* 0x0000000b0000720c */ /* 0x000fe20003f06270 */
[----:B--2---:R-:W-:-:S07]  /*03b0*/  DFMA R2, R16, R2, R14 ;  /* 0x000000021002722b */ /* 0x004fce000000000e */
[----:B------:R1:W-:Y:S05]  /*03c0*/  STG.E.64 desc[UR8][R18.64], R2 ;  /* 0x0000000212007986 */ /* 0x0003ea000c101b08 */
[----:B------:R-:W-:Y:S05]  /*03d0*/  @!P0 BRA `(.L_x_4) ;  /* 0xfffffffc00788947 */ /* 0x000fea000383ffff */
.L_x_2:
[----:B------:R-:W-:Y:S05]  /*03e0*/  BSYNC.RECONVERGENT B0 ;  /* 0x0000000000007941 */ /* 0x000fea0003800200 */
.L_x_1:
[----:B------:R-:W0:Y:S01]  /*03f0*/  LDCU UR7, c[0x0][0x388] ;  /* 0x00007100ff0777ac */ /* 0x000e220008000800 */
[----:B------:R-:W-:-:S04]  /*0400*/  UIADD3 UR4, UPT, UPT, UR6, UR4, URZ ;  /* 0x0000000406047290 */ /* 0x000fc8000fffe0ff */
[----:B0-----:R-:W-:-:S09]  /*0410*/  UISETP.GE.AND UP0, UPT, UR4, UR7, UPT ;  /* 0x000000070400728c */ /* 0x001fd2000bf06270 */
[----:B------:R-:W-:Y:S05]  /*0420*/  BRA.U !UP0, `(.L_x_5) ;  /* 0xfffffffd08287547 */ /* 0x000fea000b83ffff */
[----:B------:R-:W-:Y:S05]  /*0430*/  EXIT ;  /* 0x000000000000794d */ /* 0x000fea0003800000 */
        .weak           $__internal_0_$__cuda_sm20_div_rn_f64_full
        .type           $__internal_0_$__cuda_sm20_div_rn_f64_full,@function
        .size           $__internal_0_$__cuda_sm20_div_rn_f64_full,(.L_x_12 - $__internal_0_$__cuda_sm20_div_rn_f64_full)
$__internal_0_$__cuda_sm20_div_rn_f64_full:
[C---:B------:R-:W-:Y:S01]  /*0440*/  FSETP.GEU.AND P0, PT, |R17|.reuse, 1.469367938527859385e-39, PT ;  /* 0x001000001100780b */ /* 0x040fe20003f0e200 */
[----:B------:R-:W-:Y:S01]  /*0450*/  IMAD.MOV.U32 R26, RZ, RZ, 0x1 ;  /* 0x00000001ff1a7424 */ /* 0x000fe200078e00ff */
[----:B------:R-:W-:Y:S01]  /*0460*/  LOP3.LUT R2, R17, 0x800fffff, RZ, 0xc0, !PT ;  /* 0x800fffff11027812 */ /* 0x000fe200078ec0ff */
[----:B------:R-:W-:Y:S01]  /*0470*/  IMAD.MOV.U32 R20, RZ, RZ, 0x1ca00000 ;  /* 0x1ca00000ff147424 */ /* 0x000fe200078e00ff */
[C---:B------:R-:W-:Y:S01]  /*0480*/  FSETP.GEU.AND P2, PT, |R15|.reuse, 1.469367938527859385e-39, PT ;  /* 0x001000000f00780b */ /* 0x040fe20003f4e200 */
[----:B------:R-:W-:Y:S01]  /*0490*/  BSSY.RECONVERGENT B1, `(.L_x_6) ;  /* 0x0000052000017945 */ /* 0x000fe20003800200 */
[----:B------:R-:W-:Y:S01]  /*04a0*/  LOP3.LUT R3, R2, 0x3ff00000, RZ, 0xfc, !PT ;  /* 0x3ff0000002037812 */ /* 0x000fe200078efcff */
[----:B------:R-:W-:Y:S01]  /*04b0*/  IMAD.MOV.U32 R2, RZ, RZ, R16 ;  /* 0x000000ffff027224 */ /* 0x000fe200078e0010 */
[----:B------:R-:W-:Y:S02]  /*04c0*/  LOP3.LUT R22, R15, 0x7ff00000, RZ, 0xc0, !PT ;  /* 0x7ff000000f167812 */ /* 0x000fe400078ec0ff */
[----:B------:R-:W-:-:S03]  /*04d0*/  LOP3.LUT R25, R17, 0x7ff00000, RZ, 0xc0, !PT ;  /* 0x7ff0000011197812 */ /* 0x000fc600078ec0ff */
[----:B------:R-:W-:Y:S01]  /*04e0*/  @!P0 DMUL R2, R16, 8.98846567431157953865e+307 ;  /* 0x7fe0000010028828 */ /* 0x000fe20000000000 */
[C---:B------:R-:W-:Y:S01]  /*04f0*/  ISETP.GE.U32.AND P1, PT, R22.reuse, R25, PT ;  /* 0x000000191600720c */ /* 0x040fe20003f26070 */
[----:B------:R-:W-:Y:S02]  /*0500*/  IMAD.MOV.U32 R32, RZ, RZ, R22 ;  /* 0x000000ffff207224 */ /* 0x000fe400078e0016 */
[----:B------:R-:W-:Y:S02]  /*0510*/  @!P2 LOP3.LUT R29, R17, 0x7ff00000, RZ, 0xc0, !PT ;  /* 0x7ff00000111da812 */ /* 0x000fe400078ec0ff */
[----:B------:R-:W0:Y:S02]  /*0520*/  MUFU.RCP64H R27, R3 ;  /* 0x00000003001b7308 */ /* 0x000e240000001800 */
[----:B------:R-:W-:Y:S02]  /*0530*/  @!P2 ISETP.GE.U32.AND P3, PT, R22, R29, PT ;  /* 0x0000001d1600a20c */ /* 0x000fe40003f66070 */
[----:B------:R-:W-:-:S02]  /*0540*/  @!P0 LOP3.LUT R25, R3, 0x7ff00000, RZ, 0xc0, !PT ;  /* 0x7ff0000003198812 */ /* 0x000fc400078ec0ff */
[----:B------:R-:W-:-:S04]  /*0550*/  @!P2 SEL R29, R20, 0x63400000, !P3 ;  /* 0x63400000141da807 */ /* 0x000fc80005800000 */
[----:B------:R-:W-:-:S04]  /*0560*/  @!P2 LOP3.LUT R30, R29, 0x80000000, R15, 0xf8, !PT ;  /* 0x800000001d1ea812 */ /* 0x000fc800078ef80f */
[----:B------:R-:W-:Y:S01]  /*0570*/  @!P2 LOP3.LUT R31, R30, 0x100000, RZ, 0xfc, !PT ;  /* 0x001000001e1fa812 */ /* 0x000fe200078efcff */
[----:B------:R-:W-:Y:S01]  /*0580*/  @!P2 IMAD.MOV.U32 R30, RZ, RZ, RZ ;  /* 0x000000ffff1ea224 */ /* 0x000fe200078e00ff */
[----:B0-----:R-:W-:-:S08]  /*0590*/  DFMA R18, R26, -R2, 1 ;  /* 0x3ff000001a12742b */ /* 0x001fd00000000802 */
[----:B------:R-:W-:-:S08]  /*05a0*/  DFMA R18, R18, R18, R18 ;  /* 0x000000121212722b */ /* 0x000fd00000000012 */
[----:B------:R-:W-:Y:S01]  /*05b0*/  DFMA R26, R26, R18, R26 ;  /* 0x000000121a1a722b */ /* 0x000fe2000000001a */
[----:B------:R-:W-:Y:S01]  /*05c0*/  SEL R19, R20, 0x63400000, !P1 ;  /* 0x6340000014137807 */ /* 0x000fe20004800000 */
[----:B------:R-:W-:-:S03]  /*05d0*/  IMAD.MOV.U32 R18, RZ, RZ, R14 ;  /* 0x000000ffff127224 */ /* 0x000fc600078e000e */
[----:B------:R-:W-:-:S03]  /*05e0*/  LOP3.LUT R19, R19, 0x800fffff, R15, 0xf8, !PT ;  /* 0x800fffff13137812 */ /* 0x000fc600078ef80f */
[----:B------:R-:W-:-:S03]  /*05f0*/  DFMA R28, R26, -R2, 1 ;  /* 0x3ff000001a1c742b */ /* 0x000fc60000000802 */
[----:B------:R-:W-:-:S05]  /*0600*/  @!P2 DFMA R18, R18, 2, -R30 ;  /* 0x400000001212a82b */ /* 0x000fca000000081e */
[----:B------:R-:W-:-:S05]  /*0610*/  DFMA R28, R26, R28, R26 ;  /* 0x0000001c1a1c722b */ /* 0x000fca000000001a */
[----:B------:R-:W-:-:S03]  /*0620*/  @!P2 LOP3.LUT R32, R19, 0x7ff00000, RZ, 0xc0, !PT ;  /* 0x7ff000001320a812 */ /* 0x000fc600078ec0ff */
[----:B------:R-:W-:Y:S02]  /*0630*/  DMUL R26, R28, R18 ;  /* 0x000000121c1a7228 */ /* 0x000fe40000000000 */
[----:B------:R-:W-:-:S05]  /*0640*/  VIADD R33, R32, 0xffffffff ;  /* 0xffffffff20217836 */ /* 0x000fca0000000000 */
[----:B------:R-:W-:Y:S01]  /*0650*/  ISETP.GT.U32.AND P0, PT, R33, 0x7feffffe, PT ;  /* 0x7feffffe2100780c */ /* 0x000fe20003f04070 */
[----:B------:R-:W-:Y:S01]  /*0660*/  VIADD R33, R25, 0xffffffff ;  /* 0xffffffff19217836 */ /* 0x000fe20000000000 */
[----:B------:R-:W-:-:S04]  /*0670*/  DFMA R30, R26, -R2, R18 ;  /* 0x800000021a1e722b */ /* 0x000fc80000000012 */
[----:B------:R-:W-:-:S04]  /*0680*/  ISETP.GT.U32.OR P0, PT, R33, 0x7feffffe, P0 ;  /* 0x7feffffe2100780c */ /* 0x000fc80000704470 */
[----:B------:R-:W-:-:S09]  /*0690*/  DFMA R30, R28, R30, R26 ;  /* 0x0000001e1c1e722b */ /* 0x000fd2000000001a */
[----:B------:R-:W-:Y:S05]  /*06a0*/  @P0 BRA `(.L_x_7) ;  /* 0x00000000006c0947 */ /* 0x000fea0003800000 */
[----:B------:R-:W-:Y:S01]  /*06b0*/  LOP3.LUT R15, R17, 0x7ff00000, RZ, 0xc0, !PT ;  /* 0x7ff00000110f7812 */ /* 0x000fe200078ec0ff */
[----:B------:R-:W-:-:S03]  /*06c0*/  IMAD.MOV.U32 R28, RZ, RZ, RZ ;  /* 0x000000ffff1c7224 */ /* 0x000fc600078e00ff */
[CC--:B------:R-:W-:Y:S02]  /*06d0*/  VIADDMNMX R14, R22.reuse, -R15.reuse, 0xb9600000, !PT ;  /* 0xb9600000160e7446 */ /* 0x0c0fe4000780090f */
[----:B------:R-:W-:Y:S02]  /*06e0*/  ISETP.GE.U32.AND P0, PT, R22, R15, PT ;  /* 0x0000000f1600720c */ /* 0x000fe40003f06070 */
[----:B------:R-:W-:Y:S02]  /*06f0*/  VIMNMX R14, PT, PT, R14, 0x46a00000, PT ;  /* 0x46a000000e0e7848 */ /* 0x000fe40003fe0100 */
[----:B------:R-:W-:-:S05]  /*0700*/  SEL R15, R20, 0x63400000, !P0 ;  /* 0x63400000140f7807 */ /* 0x000fca0004000000 */
[----:B------:R-:W-:-:S04]  /*0710*/  IMAD.IADD R14, R14, 0x1, -R15 ;  /* 0x000000010e0e7824 */ /* 0x000fc800078e0a0f */
[----:B------:R-:W-:-:S06]  /*0720*/  VIADD R29, R14, 0x7fe00000 ;  /* 0x7fe000000e1d7836 */ /* 0x000fcc0000000000 */
[----:B------:R-:W-:-:S10]  /*0730*/  DMUL R26, R30, R28 ;  /* 0x0000001c1e1a7228 */ /* 0x000fd40000000000 */
[----:B------:R-:W-:-:S13]  /*0740*/  FSETP.GTU.AND P0, PT, |R27|, 1.469367938527859385e-39, PT ;  /* 0x001000001b00780b */ /* 0x000fda0003f0c200 */
[----:B------:R-:W-:Y:S05]  /*0750*/  @P0 BRA `(.L_x_8) ;  /* 0x0000000000940947 */ /* 0x000fea0003800000 */
[----:B------:R-:W-:Y:S01]  /*0760*/  DFMA R2, R30, -R2, R18 ;  /* 0x800000021e02722b */ /* 0x000fe20000000012 */
[----:B------:R-:W-:-:S09]  /*0770*/  IMAD.MOV.U32 R28, RZ, RZ, RZ ;  /* 0x000000ffff1c7224 */ /* 0x000fd200078e00ff */
[C---:B------:R-:W-:Y:S02]  /*0780*/  FSETP.NEU.AND P0, PT, R3.reuse, RZ, PT ;  /* 0x000000ff0300720b */ /* 0x040fe40003f0d000 */
[----:B------:R-:W-:-:S04]  /*0790*/  LOP3.LUT R17, R3, 0x80000000, R17, 0x48, !PT ;  /* 0x8000000003117812 */ /* 0x000fc800078e4811 */
[----:B------:R-:W-:-:S07]  /*07a0*/  LOP3.LUT R29, R17, R29, RZ, 0xfc, !PT ;  /* 0x0000001d111d7212 */ /* 0x000fce00078efcff */
[----:B------:R-:W-:Y:S05]  /*07b0*/  @!P0 BRA `(.L_x_8) ;  /* 0x00000000007c8947 */ /* 0x000fea0003800000 */
[----:B------:R-:W-:Y:S01]  /*07c0*/  IMAD.MOV R3, RZ, RZ, -R14 ;  /* 0x000000ffff037224 */ /* 0x000fe200078e0a0e */
[----:B------:R-:W-:Y:S01]  /*07d0*/  DMUL.RP R28, R30, R28 ;  /* 0x0000001c1e1c7228 */ /* 0x000fe20000008000 */
[----:B------:R-:W-:-:S06]  /*07e0*/  IMAD.MOV.U32 R2, RZ, RZ, RZ ;  /* 0x000000ffff027224 */ /* 0x000fcc00078e00ff */
[----:B------:R-:W-:-:S03]  /*07f0*/  DFMA R2, R26, -R2, R30 ;  /* 0x800000021a02722b */ /* 0x000fc6000000001e */
[----:B------:R-:W-:-:S03]  /*0800*/  LOP3.LUT R17, R29, R17, RZ, 0x3c, !PT ;  /* 0x000000111d117212 */ /* 0x000fc600078e3cff */
[----:B------:R-:W-:-:S04]  /*0810*/  IADD3 R2, PT, PT, -R14, -0x43300000, RZ ;  /* 0xbcd000000e027810 */ /* 0x000fc80007ffe1ff */
[----:B------:R-:W-:-:S04]  /*0820*/  FSETP.NEU.AND P0, PT, |R3|, R2, PT ;  /* 0x000000020300720b */ /* 0x000fc80003f0d200 */
[----:B------:R-:W-:Y:S02]  /*0830*/  FSEL R26, R28, R26, !P0 ;  /* 0x0000001a1c1a7208 */ /* 0x000fe40004000000 */
[----:B------:R-:W-:Y:S01]  /*0840*/  FSEL R27, R17, R27, !P0 ;  /* 0x0000001b111b7208 */ /* 0x000fe20004000000 */
[----:B------:R-:W-:Y:S06]  /*0850*/  BRA `(.L_x_8) ;  /* 0x0000000000547947 */ /* 0x000fec0003800000 */
.L_x_7:
[----:B------:R-:W-:-:S14]  /*0860*/  DSETP.NAN.AND P0, PT, R14, R14, PT ;  /* 0x0000000e0e00722a */ /* 0x000fdc0003f08000 */
[----:B------:R-:W-:Y:S05]  /*0870*/  @P0 BRA `(.L_x_9) ;  /* 0x0000000000440947 */ /* 0x000fea0003800000 */
[----:B------:R-:W-:-:S14]  /*0880*/  DSETP.NAN.AND P0, PT, R16, R16, PT ;  /* 0x000000101000722a */ /* 0x000fdc0003f08000 */
[----:B------:R-:W-:Y:S05]  /*0890*/  @P0 BRA `(.L_x_10) ;  /* 0x0000000000300947 */ /* 0x000fea0003800000 */
[----:B------:R-:W-:Y:S01]  /*08a0*/  ISETP.NE.AND P0, PT, R32, R25, PT ;  /* 0x000000192000720c */ /* 0x000fe20003f05270 */
[----:B------:R-:W-:Y:S02]  /*08b0*/  IMAD.MOV.U32 R26, RZ, RZ, 0x0 ;  /* 0x00000000ff1a7424 */ /* 0x000fe400078e00ff */
[----:B------:R-:W-:-:S10]  /*08c0*/  IMAD.MOV.U32 R27, RZ, RZ, -0x80000 ;  /* 0xfff80000ff1b7424 */ /* 0x000fd400078e00ff */
[----:B------:R-:W-:Y:S05]  /*08d0*/  @!P0 BRA `(.L_x_8) ;  /* 0x0000000000348947 */ /* 0x000fea0003800000 */
[----:B------:R-:W-:Y:S02]  /*08e0*/  ISETP.NE.AND P0, PT, R32, 0x7ff00000, PT ;  /* 0x7ff000002000780c */ /* 0x000fe40003f05270 */
[----:B------:R-:W-:Y:S02]  /*08f0*/  LOP3.LUT R27, R15, 0x80000000, R17, 0x48, !PT ;  /* 0x800000000f1b7812 */ /* 0x000fe400078e4811 */
[----:B------:R-:W-:-:S13]  /*0900*/  ISETP.EQ.OR P0, PT, R25, RZ, !P0 ;  /* 0x000000ff1900720c */ /* 0x000fda0004702670 */
[----:B------:R-:W-:Y:S01]  /*0910*/  @P0 LOP3.LUT R2, R27, 0x7ff00000, RZ, 0xfc, !PT ;  /* 0x7ff000001b020812 */ /* 0x000fe200078efcff */
[----:B------:R-:W-:Y:S02]  /*0920*/  @!P0 IMAD.MOV.U32 R26, RZ, RZ, RZ ;  /* 0x000000ffff1a8224 */ /* 0x000fe400078e00ff */
[----:B------:R-:W-:Y:S02]  /*0930*/  @P0 IMAD.MOV.U32 R26, RZ, RZ, RZ ;  /* 0x000000ffff1a0224 */ /* 0x000fe400078e00ff */
[----:B------:R-:W-:Y:S01]  /*0940*/  @P0 IMAD.MOV.U32 R27, RZ, RZ, R2 ;  /* 0x000000ffff1b0224 */ /* 0x000fe200078e0002 */
[----:B------:R-:W-:Y:S06]  /*0950*/  BRA `(.L_x_8) ;  /* 0x0000000000147947 */ /* 0x000fec0003800000 */
.L_x_10:
[----:B------:R-:W-:Y:S01]  /*0960*/  LOP3.LUT R27, R17, 0x80000, RZ, 0xfc, !PT ;  /* 0x00080000111b7812 */ /* 0x000fe200078efcff */
[----:B------:R-:W-:Y:S01]  /*0970*/  IMAD.MOV.U32 R26, RZ, RZ, R16 ;  /* 0x000000ffff1a7224 */ /* 0x000fe200078e0010 */
[----:B------:R-:W-:Y:S06]  /*0980*/  BRA `(.L_x_8) ;  /* 0x0000000000087947 */ /* 0x000fec0003800000 */
.L_x_9:
[----:B------:R-:W-:Y:S01]  /*0990*/  LOP3.LUT R27, R15, 0x80000, RZ, 0xfc, !PT ;  /* 0x000800000f1b7812 */ /* 0x000fe200078efcff */
[----:B------:R-:W-:-:S07]  /*09a0*/  IMAD.MOV.U32 R26, RZ, RZ, R14 ;  /* 0x000000ffff1a7224 */ /* 0x000fce00078e000e */
.L_x_8:
[----:B------:R-:W-:Y:S05]  /*09b0*/  BSYNC.RECONVERGENT B1 ;  /* 0x0000000000017941 */ /* 0x000fea0003800200 */
.L_x_6:
[----:B------:R-:W-:Y:S02]  /*09c0*/  IMAD.MOV.U32 R25, RZ, RZ, 0x0 ;  /* 0x00000000ff197424 */ /* 0x000fe400078e00ff */
[----:B------:R-:W-:Y:S02]  /*09d0*/  IMAD.MOV.U32 R2, RZ, RZ, R26 ;  /* 0x000000ffff027224 */ /* 0x000fe400078e001a */
[----:B------:R-:W-:Y:S01]  /*09e0*/  IMAD.MOV.U32 R3, RZ, RZ, R27 ;  /* 0x000000ffff037224 */ /* 0x000fe200078e001b */
[----:B------:R-:W-:Y:S06]  /*09f0*/  RET.REL.NODEC R24 `(_Z20kernel_gaussian_stepPdiiiiS_) ;  /* 0xfffffff418807950 */ /* 0x000fec0003c3ffff */
.L_x_11:
        /* <DEDUP_REMOVED lines=16> */
.L_x_12:


//--------------------- .nv.shared.reserved.0     --------------------------
	.section	.nv.shared.reserved.0,"aw",@nobits
	.weak		__nv_reservedSMEM_offset_0_alias
	.size		__nv_reservedSMEM_offset_0_alias, 0, 64
	.other		__nv_reservedSMEM_offset_0_alias,@"STO_CUDA_RESERVED_SHARED STV_DEFAULT"
__nv_reservedSMEM_offset_0_alias:
	.zero		0
	.zero		64


//--------------------- .nv.global                --------------------------
	.section	.nv.global,"aw",@nobits
.nv.global:
	.type		_ZN34_INTERNAL_8c9687c7_4_k_cu_298ad1d26thrust24THRUST_300001_SM_1000_NS3seqE,@object
	.size		_ZN34_INTERNAL_8c9687c7_4_k_cu_298ad1d26thrust24THRUST_300001_SM_1000_NS3seqE,(_ZN34_INTERNAL_8c9687c7_4_k_cu_298ad1d24cuda3std3__48in_placeE - _ZN34_INTERNAL_8c9687c7_4_k_cu_298ad1d26thrust24THRUST_300001_SM_1000_NS3seqE)
_ZN34_INTERNAL_8c9687c7_4_k_cu_298ad1d26thrust24THRUST_300001_SM_1000_NS3seqE:
	.zero		1
	.type		_ZN34_INTERNAL_8c9687c7_4_k_cu_298ad1d24cuda3std3__48in_placeE,@object
	.size		_ZN34_INTERNAL_8c9687c7_4_k_cu_298ad1d24cuda3std3__48in_placeE,(_ZN34_INTERNAL_8c9687c7_4_k_cu_298ad1d24cuda3std6ranges3__45__cpo4sizeE - _ZN34_INTERNAL_8c9687c7_4_k_cu_298ad1d24cuda3std3__48in_placeE)
_ZN34_INTERNAL_8c9687c7_4_k_cu_298ad1d24cuda3std3__48in_placeE:
	.zero		1
	.type		_ZN34_INTERNAL_8c9687c7_4_k_cu_298ad1d24cuda3std6ranges3__45__cpo4sizeE,@object
	.size		_ZN34_INTERNAL_8c9687c7_4_k_cu_298ad1d24cuda3std6ranges3__45__cpo4sizeE,(_ZN34_INTERNAL_8c9687c7_4_k_cu_298ad1d26thrust24THRUST_300001_SM_1000_NS12placeholders2_3E - _ZN34_INTERNAL_8c9687c7_4_k_cu_298ad1d24cuda3std6ranges3__45__cpo4sizeE)
_ZN34_INTERNAL_8c9687c7_4_k_cu_298ad1d24cuda3std6ranges3__45__cpo4sizeE:
	.zero		1
	.type		_ZN34_INTERNAL_8c9687c7_4_k_cu_298ad1d26thrust24THRUST_300001_SM_1000_NS12placeholders2_3E,@object
	.size		_ZN34_INTERNAL_8c9687c7_4_k_cu_298ad1d26thrust24THRUST_300001_SM_1000_NS12placeholders2_3E,(_ZN34_INTERNAL_8c9687c7_4_k_cu_298ad1d24cuda3std3__45__cpo6cbeginE - _ZN34_INTERNAL_8c9687c7_4_k_cu_298ad1d26thrust24THRUST_300001_SM_1000_NS12placeholders2_3E)
_ZN34_INTERNAL_8c9687c7_4_k_cu_298ad1d26thrust24THRUST_300001_SM_1000_NS12placeholders2_3E:
	.zero		1
	.type		_ZN34_INTERNAL_8c9687c7_4_k_cu_298ad1d24cuda3std3__45__cpo6cbeginE,@object
	.size		_ZN34_INTERNAL_8c9687c7_4_k_cu_298ad1d24cuda3std3__45__cpo6cbeginE,(_ZN34_INTERNAL_8c9687c7_4_k_cu_298ad1d24cuda3std6ranges3__45__cpo6cbeginE - _ZN34_INTERNAL_8c9687c7_4_k_cu_298ad1d24cuda3std3__45__cpo6cbeginE)
_ZN34_INTERNAL_8c9687c7_4_k_cu_298ad1d24cuda3std3__45__cpo6cbeginE:
	.zero		1
	.type		_ZN34_INTERNAL_8c9687c7_4_k_cu_298ad1d24cuda3std6ranges3__45__cpo6cbeginE,@object
	.size		_ZN34_INTERNAL_8c9687c7_4_k_cu_298ad1d24cuda3std6ranges3__45__cpo6cbeginE,(_ZN34_INTERNAL_8c9687c7_4_k_cu_298ad1d26thrust24THRUST_300001_SM_1000_NS12placeholders2_7E - _ZN34_INTERNAL_8c9687c7_4_k_cu_298ad1d24cuda3std6ranges3__45__cpo6cbeginE)
_ZN34_INTERNAL_8c9687c7_4_k_cu_298ad1d24cuda3std6ranges3__45__cpo6cbeginE:
	.zero		1
	.type		_ZN34_INTERNAL_8c9687c7_4_k_cu_298ad1d26thrust24THRUST_300001_SM_1000_NS12placeholders2_7E,@object
	.size		_ZN34_INTERNAL_8c9687c7_4_k_cu_298ad1d26thrust24THRUST_300001_SM_1000_NS12placeholders2_7E,(_ZN34_INTERNAL_8c9687c7_4_k_cu_298ad1d24cuda3std3__45__cpo7crbeginE - _ZN34_INTERNAL_8c9687c7_4_k_cu_298ad1d26thrust24THRUST_300001_SM_1000_NS12placeholders2_7E)
_ZN34_INTERNAL_8c9687c7_4_k_cu_298ad1d26thrust24THRUST_300001_SM_1000_NS12placeholders2_7E:
	.zero		1
	.type		_ZN34_INTERNAL_8c9687c7_4_k_cu_298ad1d24cuda3std3__45__cpo7crbeginE,@object
	.size		_ZN34_INTERNAL_8c9687c7_4_k_cu_298ad1d24cuda3std3__45__cpo7crbeginE,(_ZN34_INTERNAL_8c9687c7_4_k_cu_298ad1d24cuda3std6ranges3__45__cpo4nextE - _ZN34_INTERNAL_8c9687c7_4_k_cu_298ad1d24cuda3std3__45__cpo7crbeginE)
_ZN34_INTERNAL_8c9687c7_4_k_cu_298ad1d24cuda3std3__45__cpo7crbeginE:
	.zero		1
	.type		_ZN34_INTERNAL_8c9687c7_4_k_cu_298ad1d24cuda3std6ranges3__45__cpo4nextE,@object
	.size		_ZN34_INTERNAL_8c9687c7_4_k_cu_298ad1d24cuda3std6ranges3__45__cpo4nextE,(_ZN34_INTERNAL_8c9687c7_4_k_cu_298ad1d24cuda3std6ranges3__45__cpo4swapE - _ZN34_INTERNAL_8c9687c7_4_k_cu_298ad1d24cuda3std6ranges3__45__cpo4nextE)
_ZN34_INTERNAL_8c9687c7_4_k_cu_298ad1d24cuda3std6ranges3__45__cpo4nextE:
	.zero		1
	.type		_ZN34_INTERNAL_8c9687c7_4_k_cu_298ad1d24cuda3std6ranges3__45__cpo4swapE,@object
	.size		_ZN34_INTERNAL_8c9687c7_4_k_cu_298ad1d24cuda3std6ranges3__45__cpo4swapE,(_ZN34_INTERNAL_8c9687c7_4_k_cu_298ad1d26thrust24THRUST_300001_SM_1000_NS8cuda_cub10par_nosyncE - _ZN34_INTERNAL_8c9687c7_4_k_cu_298ad1d24cuda3std6ranges3__45__cpo4swapE)
_ZN34_INTERNAL_8c9687c7_4_k_cu_298ad1d24cuda3std6ranges3__45__cpo4swapE:
	.zero		1
	.type		_ZN34_INTERNAL_8c9687c7_4_k_cu_298ad1d26thrust24THRUST_300001_SM_1000_NS8cuda_cub10par_nosyncE,@object
	.size		_ZN34_INTERNAL_8c9687c7_4_k_cu_298ad1d26thrust24THRUST_300001_SM_1000_NS8cuda_cub10par_nosyncE,(_ZN34_INTERNAL_8c9687c7_4_k_cu_298ad1d26thrust24THRUST_300001_SM_1000_NS12placeholders2_9E - _ZN34_INTERNAL_8c9687c7_4_k_cu_298ad1d26thrust24THRUST_300001_SM_1000_NS8cuda_cub10par_nosyncE)
_ZN34_INTERNAL_8c9687c7_4_k_cu_298ad1d26thrust24THRUST_300001_SM_1000_NS8cuda_cub10par_nosyncE:
	.zero		1
	.type		_ZN34_INTERNAL_8c9687c7_4_k_cu_298ad1d26thrust24THRUST_300001_SM_1000_NS12placeholders2_9E,@object
	.size		_ZN34_INTERNAL_8c9687c7_4_k_cu_298ad1d26thrust24THRUST_300001_SM_1000_NS12placeholders2_9E,(_ZN34_INTERNAL_8c9687c7_4_k_cu_298ad1d24cuda3std3__436_GLOBAL__N__8c9687c7_4_k_cu_298ad1d26ignoreE - _ZN34_INTERNAL_8c9687c7_4_k_cu_298ad1d26thrust24THRUST_300001_SM_1000_NS12placeholders2_9E)
_ZN34_INTERNAL_8c9687c7_4_k_cu_298ad1d26thrust24THRUST_300001_SM_1000_NS12placeholders2_9E:
	.zero		1
	.type		_ZN34_INTERNAL_8c9687c7_4_k_cu_298ad1d24cuda3std3__436_GLOBAL__N__8c9687c7_4_k_cu_298ad1d26ignoreE,@object
	.size		_ZN34_INTERNAL_8c9687c7_4_k_cu_298ad1d24cuda3std3__436_GLOBAL__N__8c9687c7_4_k_cu_298ad1d26ignoreE,(_ZN34_INTERNAL_8c9687c7_4_k_cu_298ad1d24cuda3std6ranges3__45__cpo4dataE - _ZN34_INTERNAL_8c9687c7_4_k_cu_298ad1d24cuda3std3__436_GLOBAL__N__8c9687c7_4_k_cu_298ad1d26ignoreE)
_ZN34_INTERNAL_8c9687c7_4_k_cu_298ad1d24cuda3std3__436_GLOBAL__N__8c9687c7_4_k_cu_298ad1d26ignoreE:
	.zero		1
	.type		_ZN34_INTERNAL_8c9687c7_4_k_cu_298ad1d24cuda3std6ranges3__45__cpo4dataE,@object
	.size		_ZN34_INTERNAL_8c9687c7_4_k_cu_298ad1d24cuda3std6ranges3__45__cpo4dataE,(_ZN34_INTERNAL_8c9687c7_4_k_cu_298ad1d26thrust24THRUST_300001_SM_1000_NS12placeholders2_1E - _ZN34_INTERNAL_8c9687c7_4_k_cu_298ad1d24cuda3std6ranges3__45__cpo4dataE)
_ZN34_INTERNAL_8c9687c7_4_k_cu_298ad1d24cuda3std6ranges3__45__cpo4dataE:
	.zero		1
	.type		_ZN34_INTERNAL_8c9687c7_4_k_cu_298ad1d26thrust24THRUST_300001_SM_1000_NS12placeholders2_1E,@object
	.size		_ZN34_INTERNAL_8c9687c7_4_k_cu_298ad1d26thrust24THRUST_300001_SM_1000_NS12placeholders2_1E,(_ZN34_INTERNAL_8c9687c7_4_k_cu_298ad1d24cuda3std3__45__cpo5beginE - _ZN34_INTERNAL_8c9687c7_4_k_cu_298ad1d26thrust24THRUST_300001_SM_1000_NS12placeholders2_1E)
_ZN34_INTERNAL_8c9687c7_4_k_cu_298ad1d26thrust24THRUST_300001_SM_1000_NS12placeholders2_1E:
	.zero		1
	.type		_ZN34_INTERNAL_8c9687c7_4_k_cu_298ad1d24cuda3std3__45__cpo5beginE,@object
	.size		_ZN34_INTERNAL_8c9687c7_4_k_cu_298ad1d24cuda3std3__45__cpo5beginE,(_ZN34_INTERNAL_8c9687c7_4_k_cu_298ad1d24cuda3std6ranges3__45__cpo5beginE - _ZN34_INTERNAL_8c9687c7_4_k_cu_298ad1d24cuda3std3__45__cpo5beginE)
_ZN34_INTERNAL_8c9687c7_4_k_cu_298ad1d24cuda3std3__45__cpo5beginE:
	.zero		1
	.type		_ZN34_INTERNAL_8c9687c7_4_k_cu_298ad1d24cuda3std6ranges3__45__cpo5beginE,@object
	.size		_ZN34_INTERNAL_8c9687c7_4_k_cu_298ad1d24cuda3std6ranges3__45__cpo5beginE,(_ZN34_INTERNAL_8c9687c7_4_k_cu_298ad1d26thrust24THRUST_300001_SM_1000_NS12placeholders2_5E - _ZN34_INTERNAL_8c9687c7_4_k_cu_298ad1d24cuda3std6ranges3__45__cpo5beginE)
_ZN34_INTERNAL_8c9687c7_4_k_cu_298ad1d24cuda3std6ranges3__45__cpo5beginE:
	.zero		1
	.type		_ZN34_INTERNAL_8c9687c7_4_k_cu_298ad1d26thrust24THRUST_300001_SM_1000_NS12placeholders2_5E,@object
	.size		_ZN34_INTERNAL_8c9687c7_4_k_cu_298ad1d26thrust24THRUST_300001_SM_1000_NS12placeholders2_5E,(_ZN34_INTERNAL_8c9687c7_4_k_cu_298ad1d24cuda3std3__45__cpo6rbeginE - _ZN34_INTERNAL_8c9687c7_4_k_cu_298ad1d26thrust24THRUST_300001_SM_1000_NS12placeholders2_5E)
_ZN34_INTERNAL_8c9687c7_4_k_cu_298ad1d26thrust24THRUST_300001_SM_1000_NS12placeholders2_5E:
	.zero		1
	.type		_ZN34_INTERNAL_8c9687c7_4_k_cu_298ad1d24cuda3std3__45__cpo6rbeginE,@object
	.size		_ZN34_INTERNAL_8c9687c7_4_k_cu_298ad1d24cuda3std3__45__cpo6rbeginE,(_ZN34_INTERNAL_8c9687c7_4_k_cu_298ad1d24cuda3std6ranges3__45__cpo7advanceE - _ZN34_INTERNAL_8c9687c7_4_k_cu_298ad1d24cuda3std3__45__cpo6rbeginE)
_ZN34_INTERNAL_8c9687c7_4_k_cu_298ad1d24cuda3std3__45__cpo6rbeginE:
	.zero		1
	.type		_ZN34_INTERNAL_8c9687c7_4_k_cu_298ad1d24cuda3std6ranges3__45__cpo7advanceE,@object
	.size		_ZN34_INTERNAL_8c9687c7_4_k_cu_298ad1d24cuda3std6ranges3__45__cpo7advanceE,(_ZN34_INTERNAL_8c9687c7_4_k_cu_298ad1d24cuda3std3__47nulloptE - _ZN34_INTERNAL_8c9687c7_4_k_cu_298ad1d24cuda3std6ranges3__45__cpo7advanceE)
_ZN34_INTERNAL_8c9687c7_4_k_cu_298ad1d24cuda3std6ranges3__45__cpo7advanceE:
	.zero		1
	.type		_ZN34_INTERNAL_8c9687c7_4_k_cu_298ad1d24cuda3std3__47nulloptE,@object
	.size		_ZN34_INTERNAL_8c9687c7_4_k_cu_298ad1d24cuda3std3__47nulloptE,(_ZN34_INTERNAL_8c9687c7_4_k_cu_298ad1d24cuda3std6ranges3__45__cpo8distanceE - _ZN34_INTERNAL_8c9687c7_4_k_cu_298ad1d24cuda3std3__47nulloptE)
_ZN34_INTERNAL_8c9687c7_4_k_cu_298ad1d24cuda3std3__47nulloptE:
	.zero		1
	.type		_ZN34_INTERNAL_8c9687c7_4_k_cu_298ad1d24cuda3std6ranges3__45__cpo8distanceE,@object
	.size		_ZN34_INTERNAL_8c9687c7_4_k_cu_298ad1d24cuda3std6ranges3__45__cpo8distanceE,(_ZN34_INTERNAL_8c9687c7_4_k_cu_298ad1d26thrust24THRUST_300001_SM_1000_NS12placeholders3_10E - _ZN34_INTERNAL_8c9687c7_4_k_cu_298ad1d24cuda3std6ranges3__45__cpo8distanceE)
_ZN34_INTERNAL_8c9687c7_4_k_cu_298ad1d24cuda3std6ranges3__45__cpo8distanceE:
	.zero		1
	.type		_ZN34_INTERNAL_8c9687c7_4_k_cu_298ad1d26thrust24THRUST_300001_SM_1000_NS12placeholders3_10E,@object
	.size		_ZN34_INTERNAL_8c9687c7_4_k_cu_298ad1d26thrust24THRUST_300001_SM_1000_NS12placeholders3_10E,(_ZN34_INTERNAL_8c9687c7_4_k_cu_298ad1d24cuda3std3__419piecewise_constructE - _ZN34_INTERNAL_8c9687c7_4_k_cu_298ad1d26thrust24THRUST_300001_SM_1000_NS12placeholders3_10E)
_ZN34_INTERNAL_8c9687c7_4_k_cu_298ad1d26thrust24THRUST_300001_SM_1000_NS12placeholders3_10E:
	.zero		1
	.type		_ZN34_INTERNAL_8c9687c7_4_k_cu_298ad1d24cuda3std3__419piecewise_constructE,@object
	.size		_ZN34_INTERNAL_8c9687c7_4_k_cu_298ad1d24cuda3std3__419piecewise_constructE,(_ZN34_INTERNAL_8c9687c7_4_k_cu_298ad1d24cuda3std6ranges3__45__cpo5cdataE - _ZN34_INTERNAL_8c9687c7_4_k_cu_298ad1d24cuda3std3__419piecewise_constructE)
_ZN34_INTERNAL_8c9687c7_4_k_cu_298ad1d24cuda3std3__419piecewise_constructE:
	.zero		1
	.type		_ZN34_INTERNAL_8c9687c7_4_k_cu_298ad1d24cuda3std6ranges3__45__cpo5cdataE,@object
	.size		_ZN34_INTERNAL_8c9687c7_4_k_cu_298ad1d24cuda3std6ranges3__45__cpo5cdataE,(_ZN34_INTERNAL_8c9687c7_4_k_cu_298ad1d26thrust24THRUST_300001_SM_1000_NS12placeholders2_2E - _ZN34_INTERNAL_8c9687c7_4_k_cu_298ad1d24cuda3std6ranges3__45__cpo5cdataE)
_ZN34_INTERNAL_8c9687c7_4_k_cu_298ad1d24cuda3std6ranges3__45__cpo5cdataE:
	.zero		1
	.type		_ZN34_INTERNAL_8c9687c7_4_k_cu_298ad1d26thrust24THRUST_300001_SM_1000_NS12placeholders2_2E,@object
	.size		_ZN34_INTERNAL_8c9687c7_4_k_cu_298ad1d26thrust24THRUST_300001_SM_1000_NS12placeholders2_2E,(_ZN34_INTERNAL_8c9687c7_4_k_cu_298ad1d24cuda3std3__45__cpo3endE - _ZN34_INTERNAL_8c9687c7_4_k_cu_298ad1d26thrust24THRUST_300001_SM_1000_NS12placeholders2_2E)
_ZN34_INTERNAL_8c9687c7_4_k_cu_298ad1d26thrust24THRUST_300001_SM_1000_NS12placeholders2_2E:
	.zero		1
	.type		_ZN34_INTERNAL_8c9687c7_4_k_cu_298ad1d24cuda3std3__45__cpo3endE,@object
	.size		_ZN34_INTERNAL_8c9687c7_4_k_cu_298ad1d24cuda3std3__45__cpo3endE,(_ZN34_INTERNAL_8c9687c7_4_k_cu_298ad1d24cuda3std6ranges3__45__cpo3endE - _ZN34_INTERNAL_8c9687c7_4_k_cu_298ad1d24cuda3std3__45__cpo3endE)
_ZN34_INTERNAL_8c9687c7_4_k_cu_298ad1d24cuda3std3__45__cpo3endE:
	.zero		1
	.type		_ZN34_INTERNAL_8c9687c7_4_k_cu_298ad1d24cuda3std6ranges3__45__cpo3endE,@object
	.size		_ZN34_INTERNAL_8c9687c7_4_k_cu_298ad1d24cuda3std6ranges3__45__cpo3endE,(_ZN34_INTERNAL_8c9687c7_4_k_cu_298ad1d26thrust24THRUST_300001_SM_1000_NS12placeholders2_6E - _ZN34_INTERNAL_8c9687c7_4_k_cu_298ad1d24cuda3std6ranges3__45__cpo3endE)
_ZN34_INTERNAL_8c9687c7_4_k_cu_298ad1d24cuda3std6ranges3__45__cpo3endE:
	.zero		1
	.type		_ZN34_INTERNAL_8c9687c7_4_k_cu_298ad1d26thrust24THRUST_300001_SM_1000_NS12placeholders2_6E,@object
	.size		_ZN34_INTERNAL_8c9687c7_4_k_cu_298ad1d26thrust24THRUST_300001_SM_1000_NS12placeholders2_6E,(_ZN34_INTERNAL_8c9687c7_4_k_cu_298ad1d24cuda3std3__45__cpo4rendE - _ZN34_INTERNAL_8c9687c7_4_k_cu_298ad1d26thrust24THRUST_300001_SM_1000_NS12placeholders2_6E)
_ZN34_INTERNAL_8c9687c7_4_k_cu_298ad1d26thrust24THRUST_300001_SM_1000_NS12placeholders2_6E:
	.zero		1
	.type		_ZN34_INTERNAL_8c9687c7_4_k_cu_298ad1d24cuda3std3__45__cpo4rendE,@object
	.size		_ZN34_INTERNAL_8c9687c7_4_k_cu_298ad1d24cuda3std3__45__cpo4rendE,(_ZN34_INTERNAL_8c9687c7_4_k_cu_298ad1d24cuda3std6ranges3__45__cpo9iter_swapE - _ZN34_INTERNAL_8c9687c7_4_k_cu_298ad1d24cuda3std3__45__cpo4rendE)
_ZN34_INTERNAL_8c9687c7_4_k_cu_298ad1d24cuda3std3__45__cpo4rendE:
	.zero		1
	.type		_ZN34_INTERNAL_8c9687c7_4_k_cu_298ad1d24cuda3std6ranges3__45__cpo9iter_swapE,@object
	.size		_ZN34_INTERNAL_8c9687c7_4_k_cu_298ad1d24cuda3std6ranges3__45__cpo9iter_swapE,(_ZN34_INTERNAL_8c9687c7_4_k_cu_298ad1d24cuda3std3__48unexpectE - _ZN34_INTERNAL_8c9687c7_4_k_cu_298ad1d24cuda3std6ranges3__45__cpo9iter_swapE)
_ZN34_INTERNAL_8c9687c7_4_k_cu_298ad1d24cuda3std6ranges3__45__cpo9iter_swapE:
	.zero		1
	.type		_ZN34_INTERNAL_8c9687c7_4_k_cu_298ad1d24cuda3std3__48unexpectE,@object
	.size		_ZN34_INTERNAL_8c9687c7_4_k_cu_298ad1d24cuda3std3__48unexpectE,(_ZN34_INTERNAL_8c9687c7_4_k_cu_298ad1d26thrust24THRUST_300001_SM_1000_NS8cuda_cub3parE - _ZN34_INTERNAL_8c9687c7_4_k_cu_298ad1d24cuda3std3__48unexpectE)
_ZN34_INTERNAL_8c9687c7_4_k_cu_298ad1d24cuda3std3__48unexpectE:
	.zero		1
	.type		_ZN34_INTERNAL_8c9687c7_4_k_cu_298ad1d26thrust24THRUST_300001_SM_1000_NS8cuda_cub3parE,@object
	.size		_ZN34_INTERNAL_8c9687c7_4_k_cu_298ad1d26thrust24THRUST_300001_SM_1000_NS8cuda_cub3parE,(_ZN34_INTERNAL_8c9687c7_4_k_cu_298ad1d26thrust24THRUST_300001_SM_1000_NS12placeholders2_4E - _ZN34_INTERNAL_8c9687c7_4_k_cu_298ad1d26thrust24THRUST_300001_SM_1000_NS8cuda_cub3parE)
_ZN34_INTERNAL_8c9687c7_4_k_cu_298ad1d26thrust24THRUST_300001_SM_1000_NS8cuda_cub3parE:
	.zero		1
	.type		_ZN34_INTERNAL_8c9687c7_4_k_cu_298ad1d26thrust24THRUST_300001_SM_1000_NS12placeholders2_4E,@object
	.size		_ZN34_INTERNAL_8c9687c7_4_k_cu_298ad1d26thrust24THRUST_300001_SM_1000_NS12placeholders2_4E,(_ZN34_INTERNAL_8c9687c7_4_k_cu_298ad1d24cuda3std3__45__cpo4cendE - _ZN34_INTERNAL_8c9687c7_4_k_cu_298ad1d26thrust24THRUST_300001_SM_1000_NS12placeholders2_4E)
_ZN34_INTERNAL_8c9687c7_4_k_cu_298ad1d26thrust24THRUST_300001_SM_1000_NS12placeholders2_4E:
	.zero		1
	.type		_ZN34_INTERNAL_8c9687c7_4_k_cu_298ad1d24cuda3std3__45__cpo4cendE,@object
	.size		_ZN34_INTERNAL_8c9687c7_4_k_cu_298ad1d24cuda3std3__45__cpo4cendE,(_ZN34_INTERNAL_8c9687c7_4_k_cu_298ad1d24cuda3std6ranges3__45__cpo4cendE - _ZN34_INTERNAL_8c9687c7_4_k_cu_298ad1d24cuda3std3__45__cpo4cendE)
_ZN34_INTERNAL_8c9687c7_4_k_cu_298ad1d24cuda3std3__45__cpo4cendE:
	.zero		1
	.type		_ZN34_INTERNAL_8c9687c7_4_k_cu_298ad1d24cuda3std6ranges3__45__cpo4cendE,@object
	.size		_ZN34_INTERNAL_8c9687c7_4_k_cu_298ad1d24cuda3std6ranges3__45__cpo4cendE,(_ZN34_INTERNAL_8c9687c7_4_k_cu_298ad1d24cuda3std3__420unreachable_sentinelE - _ZN34_INTERNAL_8c9687c7_4_k_cu_298ad1d24cuda3std6ranges3__45__cpo4cendE)
_ZN34_INTERNAL_8c9687c7_4_k_cu_298ad1d24cuda3std6ranges3__45__cpo4cendE:
	.zero		1
	.type		_ZN34_INTERNAL_8c9687c7_4_k_cu_298ad1d24cuda3std3__420unreachable_sentinelE,@object
	.size		_ZN34_INTERNAL_8c9687c7_4_k_cu_298ad1d24cuda3std3__420unreachable_sentinelE,(_ZN34_INTERNAL_8c9687c7_4_k_cu_298ad1d24cuda3std6ranges3__45__cpo5ssizeE - _ZN34_INTERNAL_8c9687c7_4_k_cu_298ad1d24cuda3std3__420unreachable_sentinelE)
_ZN34_INTERNAL_8c9687c7_4_k_cu_298ad1d24cuda3std3__420unreachable_sentinelE:
	.zero		1
	.type		_ZN34_INTERNAL_8c9687c7_4_k_cu_298ad1d24cuda3std6ranges3__45__cpo5ssizeE,@object
	.size		_ZN34_INTERNAL_8c9687c7_4_k_cu_298ad1d24cuda3std6ranges3__45__cpo5ssizeE,(_ZN34_INTERNAL_8c9687c7_4_k_cu_298ad1d26thrust24THRUST_300001_SM_1000_NS12placeholders2_8E - _ZN34_INTERNAL_8c9687c7_4_k_cu_298ad1d24cuda3std6ranges3__45__cpo5ssizeE)
_ZN34_INTERNAL_8c9687c7_4_k_cu_298ad1d24cuda3std6ranges3__45__cpo5ssizeE:
	.zero		1
	.type		_ZN34_INTERNAL_8c9687c7_4_k_cu_298ad1d26thrust24THRUST_300001_SM_1000_NS12placeholders2_8E,@object
	.size		_ZN34_INTERNAL_8c9687c7_4_k_cu_298ad1d26thrust24THRUST_300001_SM_1000_NS12placeholders2_8E,(_ZN34_INTERNAL_8c9687c7_4_k_cu_298ad1d24cuda3std3__45__cpo5crendE - _ZN34_INTERNAL_8c9687c7_4_k_cu_298ad1d26thrust24THRUST_300001_SM_1000_NS12placeholders2_8E)
_ZN34_INTERNAL_8c9687c7_4_k_cu_298ad1d26thrust24THRUST_300001_SM_1000_NS12placeholders2_8E:
	.zero		1
	.type		_ZN34_INTERNAL_8c9687c7_4_k_cu_298ad1d24cuda3std3__45__cpo5crendE,@object
	.size		_ZN34_INTERNAL_8c9687c7_4_k_cu_298ad1d24cuda3std3__45__cpo5crendE,(_ZN34_INTERNAL_8c9687c7_4_k_cu_298ad1d24cuda3std6ranges3__45__cpo4prevE - _ZN34_INTERNAL_8c9687c7_4_k_cu_298ad1d24cuda3std3__45__cpo5crendE)
_ZN34_INTERNAL_8c9687c7_4_k_cu_298ad1d24cuda3std3__45__cpo5crendE:
	.zero		1
	.type		_ZN34_INTERNAL_8c9687c7_4_k_cu_298ad1d24cuda3std6ranges3__45__cpo4prevE,@object
	.size		_ZN34_INTERNAL_8c9687c7_4_k_cu_298ad1d24cuda3std6ranges3__45__cpo4prevE,(_ZN34_INTERNAL_8c9687c7_4_k_cu_298ad1d24cuda3std6ranges3__45__cpo9iter_moveE - _ZN34_INTERNAL_8c9687c7_4_k_cu_298ad1d24cuda3std6ranges3__45__cpo4prevE)
_ZN34_INTERNAL_8c9687c7_4_k_cu_298ad1d24cuda3std6ranges3__45__cpo4prevE:
	.zero		1
	.type		_ZN34_INTERNAL_8c9687c7_4_k_cu_298ad1d24cuda3std6ranges3__45__cpo9iter_moveE,@object
	.size		_ZN34_INTERNAL_8c9687c7_4_k_cu_298ad1d24cuda3std6ranges3__45__cpo9iter_moveE,(_ZN34_INTERNAL_8c9687c7_4_k_cu_298ad1d26thrust24THRUST_300001_SM_1000_NS6system6detail10sequential3seqE - _ZN34_INTERNAL_8c9687c7_4_k_cu_298ad1d24cuda3std6ranges3__45__cpo9iter_moveE)
_ZN34_INTERNAL_8c9687c7_4_k_cu_298ad1d24cuda3std6ranges3__45__cpo9iter_moveE:
	.zero		1
	.type		_ZN34_INTERNAL_8c9687c7_4_k_cu_298ad1d26thrust24THRUST_300001_SM_1000_NS6system6detail10sequential3seqE,@object
	.size		_ZN34_INTERNAL_8c9687c7_4_k_cu_298ad1d26thrust24THRUST_300001_SM_1000_NS6system6detail10sequential3seqE,(.L_31 - _ZN34_INTERNAL_8c9687c7_4_k_cu_298ad1d26thrust24THRUST_300001_SM_1000_NS6system6detail10sequential3seqE)
_ZN34_INTERNAL_8c9687c7_4_k_cu_298ad1d26thrust24THRUST_300001_SM_1000_NS6system6detail10sequential3seqE:
	.zero		1
.L_31:


//--------------------- .nv.constant0._ZN3cub18CUB_300001_SM_10006detail11EmptyKernelIvEEvv --------------------------
	.section	.nv.constant0._ZN3cub18CUB_300001_SM_10006detail11EmptyKernelIvEEvv,"a",@progbits
	.sectionflags	@""
	.align	4
.nv.constant0._ZN3cub18CUB_300001_SM_10006detail11EmptyKernelIvEEvv:
	.zero		896


//--------------------- .nv.constant0._Z20kernel_gaussian_stepPdiiiiS_ --------------------------
	.section	.nv.constant0._Z20kernel_gaussian_stepPdiiiiS_,"a",@progbits
	.sectionflags	@""
	.align	4
.nv.constant0._Z20kernel_gaussian_stepPdiiiiS_:
	.zero		928


//--------------------- SYMBOLS --------------------------

	.type		.nv.reservedSmem.offset0,@object
	.size		.nv.reservedSmem.offset0,0x4
